//
// Generated by NVIDIA NVVM Compiler
//
// Compiler Build ID: CL-36424714
// Cuda compilation tools, release 13.0, V13.0.88
// Based on NVVM 20.0.0
//

.version 9.0
.target sm_100
.address_size 64

	// .globl	_Z16fillHistogramGPUPfPi
.extern .func  (.param .b32 func_retval0) vprintf
(
	.param .b64 vprintf_param_0,
	.param .b64 vprintf_param_1
)
;
// _ZZ16fillHistogramGPUPfPiE8histTemp has been demoted
.global .align 1 .b8 $str[16] = {10, 32, 107, 32, 105, 115, 32, 116, 111, 111, 32, 98, 105, 103, 10};

.visible .entry _Z16fillHistogramGPUPfPi(
	.param .u64 .ptr .align 1 _Z16fillHistogramGPUPfPi_param_0,
	.param .u64 .ptr .align 1 _Z16fillHistogramGPUPfPi_param_1
)
{
	.reg .pred 	%p<18>;
	.reg .b32 	%r<42>;
	.reg .b32 	%f<2>;
	.reg .b64 	%rd<15>;
	// demoted variable
	.shared .align 4 .b8 _ZZ16fillHistogramGPUPfPiE8histTemp[40];
	ld.param.u64 	%rd5, [_Z16fillHistogramGPUPfPi_param_0];
	ld.param.u64 	%rd6, [_Z16fillHistogramGPUPfPi_param_1];
	mov.u32 	%r41, %tid.x;
	mov.u32 	%r16, %ctaid.x;
	mov.u32 	%r2, %ntid.x;
	mad.lo.s32 	%r3, %r16, %r2, %r41;
	setp.gt.u32 	%p1, %r41, 9;
	@%p1 bra 	$L__BB0_3;
	shl.b32 	%r17, %r41, 2;
	mov.u32 	%r18, _ZZ16fillHistogramGPUPfPiE8histTemp;
	add.s32 	%r38, %r18, %r17;
	shl.b32 	%r5, %r2, 2;
	mov.u32 	%r39, %r41;
$L__BB0_2:
	mov.b32 	%r19, 0;
	st.shared.u32 	[%r38], %r19;
	add.s32 	%r39, %r39, %r2;
	add.s32 	%r38, %r38, %r5;
	setp.lt.u32 	%p2, %r39, 10;
	@%p2 bra 	$L__BB0_2;
$L__BB0_3:
	bar.sync 	0;
	setp.gt.s32 	%p3, %r3, 2147482;
	@%p3 bra 	$L__BB0_6;
	cvta.to.global.u64 	%rd7, %rd5;
	mul.wide.s32 	%rd8, %r3, 4;
	add.s64 	%rd9, %rd7, %rd8;
	ld.global.f32 	%f1, [%rd9];
	setp.geu.f32 	%p4, %f1, 0f41200000;
	@%p4 bra 	$L__BB0_9;
	atom.shared.add.u32 	%r20, [_ZZ16fillHistogramGPUPfPiE8histTemp], 1;
$L__BB0_6:
	setp.gt.u32 	%p15, %r41, 9;
	bar.sync 	0;
	@%p15 bra 	$L__BB0_32;
	mul.wide.u32 	%rd10, %r41, 4;
	cvta.to.global.u64 	%rd11, %rd6;
	add.s64 	%rd14, %rd11, %rd10;
	mul.wide.u32 	%rd2, %r2, 4;
	shl.b32 	%r31, %r41, 2;
	mov.u32 	%r32, _ZZ16fillHistogramGPUPfPiE8histTemp;
	add.s32 	%r40, %r32, %r31;
	shl.b32 	%r11, %r2, 2;
$L__BB0_8:
	ld.shared.u32 	%r33, [%r40];
	atom.global.add.u32 	%r34, [%rd14], %r33;
	add.s32 	%r41, %r41, %r2;
	add.s64 	%rd14, %rd14, %rd2;
	add.s32 	%r40, %r40, %r11;
	setp.lt.u32 	%p16, %r41, 10;
	@%p16 bra 	$L__BB0_8;
	bra.uni 	$L__BB0_32;
$L__BB0_9:
	setp.geu.f32 	%p5, %f1, 0f41A00000;
	@%p5 bra 	$L__BB0_11;
	atom.shared.add.u32 	%r21, [_ZZ16fillHistogramGPUPfPiE8histTemp+4], 1;
	bra.uni 	$L__BB0_6;
$L__BB0_11:
	setp.geu.f32 	%p6, %f1, 0f41F00000;
	@%p6 bra 	$L__BB0_13;
	atom.shared.add.u32 	%r22, [_ZZ16fillHistogramGPUPfPiE8histTemp+8], 1;
	bra.uni 	$L__BB0_6;
$L__BB0_13:
	setp.geu.f32 	%p7, %f1, 0f42200000;
	@%p7 bra 	$L__BB0_15;
	atom.shared.add.u32 	%r23, [_ZZ16fillHistogramGPUPfPiE8histTemp+12], 1;
	bra.uni 	$L__BB0_6;
$L__BB0_15:
	setp.geu.f32 	%p8, %f1, 0f42480000;
	@%p8 bra 	$L__BB0_17;
	atom.shared.add.u32 	%r24, [_ZZ16fillHistogramGPUPfPiE8histTemp+16], 1;
	bra.uni 	$L__BB0_6;
$L__BB0_17:
	setp.geu.f32 	%p9, %f1, 0f42700000;
	@%p9 bra 	$L__BB0_19;
	atom.shared.add.u32 	%r25, [_ZZ16fillHistogramGPUPfPiE8histTemp+20], 1;
	bra.uni 	$L__BB0_6;
$L__BB0_19:
	setp.geu.f32 	%p10, %f1, 0f428C0000;
	@%p10 bra 	$L__BB0_21;
	atom.shared.add.u32 	%r26, [_ZZ16fillHistogramGPUPfPiE8histTemp+24], 1;
	bra.uni 	$L__BB0_6;
$L__BB0_21:
	setp.geu.f32 	%p11, %f1, 0f42A00000;
	@%p11 bra 	$L__BB0_23;
	atom.shared.add.u32 	%r27, [_ZZ16fillHistogramGPUPfPiE8histTemp+28], 1;
	bra.uni 	$L__BB0_6;
$L__BB0_23:
	setp.geu.f32 	%p12, %f1, 0f42B40000;
	@%p12 bra 	$L__BB0_25;
	atom.shared.add.u32 	%r28, [_ZZ16fillHistogramGPUPfPiE8histTemp+32], 1;
	bra.uni 	$L__BB0_6;
$L__BB0_25:
	setp.geu.f32 	%p13, %f1, 0f42C80000;
	@%p13 bra 	$L__BB0_27;
	atom.shared.add.u32 	%r29, [_ZZ16fillHistogramGPUPfPiE8histTemp+36], 1;
	bra.uni 	$L__BB0_6;
$L__BB0_27:
	setp.geu.f32 	%p14, %f1, 0f42DC0000;
	@%p14 bra 	$L__BB0_29;
	atom.shared.add.u32 	%r30, [_ZZ16fillHistogramGPUPfPiE8histTemp+40], 1;
	bra.uni 	$L__BB0_6;
$L__BB0_29:
	setp.geu.f32 	%p17, %f1, 0f42F00000;
	@%p17 bra 	$L__BB0_31;
	atom.shared.add.u32 	%r35, [_ZZ16fillHistogramGPUPfPiE8histTemp+44], 1;
$L__BB0_31:
	mov.u64 	%rd12, $str;
	cvta.global.u64 	%rd13, %rd12;
	{ // callseq 0, 0
	.param .b64 param0;
	st.param.b64 	[param0], %rd13;
	.param .b64 param1;
	st.param.b64 	[param1], 0;
	.param .b32 retval0;
	call.uni (retval0), 
	vprintf, 
	(
	param0, 
	param1
	);
	ld.param.b32 	%r36, [retval0];
	} // callseq 0
$L__BB0_32:
	ret;

}


// ===== COMPILED SASS (sm_100) =====

	.target	sm_100

	.elftype	@"ET_EXEC"


//--------------------- .note.nv.tkinfo           --------------------------
	.section	.note.nv.tkinfo,"",@"SHT_NOTE"
	.sectionflags	@"SHF_NOTE_NV_TKINFO"
	.tkinfo
        /*0018*/ 	.word	0x00000002
        /*0030*/ 	.string	""
        /*0030*/ 	.string	"ptxas"
        /*0030*/ 	.string	"Cuda compilation tools, release 13.0, V13.0.88"
        /*0030*/ 	.string	"Build cuda_13.0.r13.0/compiler.36424714_0"
        /*0030*/ 	.string	"-arch sm_100 -m 64 "



//--------------------- .note.nv.cuinfo           --------------------------
	.section	.note.nv.cuinfo,"",@"SHT_NOTE"
	.sectionflags	@"SHF_NOTE_NV_CUINFO"
        /*0018*/ 	.short	0x0002
        /*001a*/ 	.short	0x0064
        /*001c*/ 	.short	0x0082
	.zero		2


//--------------------- .nv.info                  --------------------------
	.section	.nv.info,"",@"SHT_CUDA_INFO"
	.align	4


	//----- nvinfo : EIATTR_REGCOUNT
	.align		4
        /*0000*/ 	.byte	0x04, 0x2f
        /*0002*/ 	.short	(.L_2 - .L_1)
	.align		4
.L_1:
        /*0004*/ 	.word	index@(_Z16fillHistogramGPUPfPi)
        /*0008*/ 	.word	0x00000018


	//----- nvinfo : EIATTR_FRAME_SIZE
	.align		4
.L_2:
        /*000c*/ 	.byte	0x04, 0x11
        /*000e*/ 	.short	(.L_4 - .L_3)
	.align		4
.L_3:
        /*0010*/ 	.word	index@(_Z16fillHistogramGPUPfPi)
        /*0014*/ 	.word	0x00000000


	//----- nvinfo : EIATTR_MIN_STACK_SIZE
	.align		4
.L_4:
        /*0018*/ 	.byte	0x04, 0x12
        /*001a*/ 	.short	(.L_6 - .L_5)
	.align		4
.L_5:
        /*001c*/ 	.word	index@(_Z16fillHistogramGPUPfPi)
        /*0020*/ 	.word	0x00000000
.L_6:


//--------------------- .nv.compat                --------------------------
	.section	.nv.compat,"",@"SHT_CUDA_COMPAT_INFO"
	.align	4
        /*0000*/ 	.byte	0x02, 0x09, 0x00, 0x00, 0x02, 0x02, 0x01, 0x00, 0x02, 0x05, 0x05, 0x00, 0x03, 0x07, 0x01, 0x01
        /*0010*/ 	.byte	0x02, 0x03, 0x00, 0x00, 0x02, 0x06, 0x01, 0x00, 0x04, 0x0b, 0x08, 0x00, 0x01, 0x00, 0x00, 0x00
        /*0020*/ 	.byte	0x00, 0x00, 0x00, 0x00


//--------------------- .nv.info._Z16fillHistogramGPUPfPi --------------------------
	.section	.nv.info._Z16fillHistogramGPUPfPi,"",@"SHT_CUDA_INFO"
	.sectionflags	@""
	.align	4


	//----- nvinfo : EIATTR_CUDA_API_VERSION
	.align		4
        /*0000*/ 	.byte	0x04, 0x37
        /*0002*/ 	.short	(.L_8 - .L_7)
.L_7:
        /*0004*/ 	.word	0x00000082


	//----- nvinfo : EIATTR_KPARAM_INFO
	.align		4
.L_8:
        /*0008*/ 	.byte	0x04, 0x17
        /*000a*/ 	.short	(.L_10 - .L_9)
.L_9:
        /*000c*/ 	.word	0x00000000
        /*0010*/ 	.short	0x0001
        /*0012*/ 	.short	0x0008
        /*0014*/ 	.byte	0x00, 0xf5, 0x21, 0x00


	//----- nvinfo : EIATTR_KPARAM_INFO
	.align		4
.L_10:
        /*0018*/ 	.byte	0x04, 0x17
        /*001a*/ 	.short	(.L_12 - .L_11)
.L_11:
        /*001c*/ 	.word	0x00000000
        /*0020*/ 	.short	0x0000
        /*0022*/ 	.short	0x0000
        /*0024*/ 	.byte	0x00, 0xf5, 0x21, 0x00


	//----- nvinfo : EIATTR_SPARSE_MMA_MASK
	.align		4
.L_12:
        /*0028*/ 	.byte	0x03, 0x50
        /*002a*/ 	.short	0x0000


	//----- nvinfo : EIATTR_MAXREG_COUNT
	.align		4
        /*002c*/ 	.byte	0x03, 0x1b
        /*002e*/ 	.short	0x00ff


	//----- nvinfo : EIATTR_NUM_BARRIERS
	.align		4
        /*0030*/ 	.byte	0x02, 0x4c
        /*0032*/ 	.byte	0x01
	.zero		1


	//----- nvinfo : EIATTR_EXTERNS
	.align		4
        /*0034*/ 	.byte	0x04, 0x0f
        /*0036*/ 	.short	(.L_14 - .L_13)


	//   ....[0]....
	.align		4
.L_13:
        /*0038*/ 	.word	index@(vprintf)


	//----- nvinfo : EIATTR_MERCURY_ISA_VERSION
	.align		4
.L_14:
        /*003c*/ 	.byte	0x03, 0x5f
        /*003e*/ 	.short	0x0101


	//----- nvinfo : EIATTR_VRC_CTA_INIT_COUNT
	.align		4
        /*0040*/ 	.byte	0x02, 0x4a
	.zero		1
	.zero		1


	//----- nvinfo : EIATTR_SYSCALL_OFFSETS
	.align		4
        /*0044*/ 	.byte	0x04, 0x46
        /*0046*/ 	.short	(.L_16 - .L_15)


	//   ....[0]....
.L_15:
        /*0048*/ 	.word	0x00000440


	//----- nvinfo : EIATTR_EXIT_INSTR_OFFSETS
	.align		4
.L_16:
        /*004c*/ 	.byte	0x04, 0x1c
        /*004e*/ 	.short	(.L_18 - .L_17)


	//   ....[0]....
.L_17:
        /*0050*/ 	.word	0x00000450


	//   ....[1]....
        /*0054*/ 	.word	0x000007a0


	//   ....[2]....
        /*0058*/ 	.word	0x00000880


	//----- nvinfo : EIATTR_CRS_STACK_SIZE
	.align		4
.L_18:
        /*005c*/ 	.byte	0x04, 0x1e
        /*005e*/ 	.short	(.L_20 - .L_19)
.L_19:
        /*0060*/ 	.word	0x00000000


	//----- nvinfo : EIATTR_CBANK_PARAM_SIZE
	.align		4
.L_20:
        /*0064*/ 	.byte	0x03, 0x19
        /*0066*/ 	.short	0x0010


	//----- nvinfo : EIATTR_PARAM_CBANK
	.align		4
        /*0068*/ 	.byte	0x04, 0x0a
        /*006a*/ 	.short	(.L_22 - .L_21)
	.align		4
.L_21:
        /*006c*/ 	.word	index@(.nv.constant0._Z16fillHistogramGPUPfPi)
        /*0070*/ 	.short	0x0380
        /*0072*/ 	.short	0x0010


	//----- nvinfo : EIATTR_SW_WAR
	.align		4
.L_22:
        /*0074*/ 	.byte	0x04, 0x36
        /*0076*/ 	.short	(.L_24 - .L_23)
.L_23:
        /*0078*/ 	.word	0x00000008
.L_24:


//--------------------- .nv.callgraph             --------------------------
	.section	.nv.callgraph,"",@"SHT_CUDA_CALLGRAPH"
	.align	4
	.sectionentsize	8
	.align		4
        /*0000*/ 	.word	0x00000000
	.align		4
        /*0004*/ 	.word	0xffffffff
	.align		4
        /*0008*/ 	.word	index@(_Z16fillHistogramGPUPfPi)
	.align		4
        /*000c*/ 	.word	index@(vprintf)
	.align		4
        /*0010*/ 	.word	0x00000000
	.align		4
        /*0014*/ 	.word	0xfffffffe
	.align		4
        /*0018*/ 	.word	0x00000000
	.align		4
        /*001c*/ 	.word	0xfffffffd
	.align		4
        /*0020*/ 	.word	0x00000000
	.align		4
        /*0024*/ 	.word	0xfffffffc


//--------------------- .nv.constant4             --------------------------
	.section	.nv.constant4,"a",@progbits
	.align	8
	.align		8
.nv.constant4:
        /*0000*/ 	.dword	vprintf
	.align		8
        /*0008*/ 	.dword	$str


//--------------------- .text._Z16fillHistogramGPUPfPi --------------------------
	.section	.text._Z16fillHistogramGPUPfPi,"ax",@progbits
	.align	128
        .global         _Z16fillHistogramGPUPfPi
        .type           _Z16fillHistogramGPUPfPi,@function
        .size           _Z16fillHistogramGPUPfPi,(.L_x_20 - _Z16fillHistogramGPUPfPi)
        .other          _Z16fillHistogramGPUPfPi,@"STO_CUDA_ENTRY STV_DEFAULT"
_Z16fillHistogramGPUPfPi:
.text._Z16fillHistogramGPUPfPi:
[----:B------:R-:W0:Y:S01]  /*0000*/  LDC R1, c[0x0][0x37c] ;  /* 0x0000df00ff017b82 */ /* 0x000e220000000800 */
[----:B------:R-:W1:Y:S07]  /*0010*/  S2R R7, SR_TID.X ;  /* 0x0000000000077919 */ /* 0x000e6e0000002100 */
[----:B------:R-:W2:Y:S01]  /*0020*/  S2UR UR4, SR_CTAID.X ;  /* 0x00000000000479c3 */ /* 0x000ea20000002500 */
[----:B------:R-:W-:Y:S07]  /*0030*/  BSSY.RECONVERGENT B0, `(.L_x_0) ;  /* 0x000000f000007945 */ /* 0x000fee0003800200 */
[----:B------:R-:W2:Y:S01]  /*0040*/  LDC R9, c[0x0][0x360] ;  /* 0x0000d800ff097b82 */ /* 0x000ea20000000800 */
[----:B-1----:R-:W-:Y:S01]  /*0050*/  ISETP.GT.U32.AND P0, PT, R7, 0x9, PT ;  /* 0x000000090700780c */ /* 0x002fe20003f04070 */
[----:B--2---:R-:W-:-:S12]  /*0060*/  IMAD R5, R9, UR4, R7 ;  /* 0x0000000409057c24 */ /* 0x004fd8000f8e0207 */
[----:B0-----:R-:W-:Y:S05]  /*0070*/  @P0 BRA `(.L_x_1) ;  /* 0x0000000000280947 */ /* 0x001fea0003800000 */
[----:B------:R-:W0:Y:S01]  /*0080*/  S2UR UR5, SR_CgaCtaId ;  /* 0x00000000000579c3 */ /* 0x000e220000008800 */
[----:B------:R-:W-:Y:S01]  /*0090*/  UMOV UR4, 0x400 ;  /* 0x0000040000047882 */ /* 0x000fe20000000000 */
[----:B------:R-:W-:Y:S01]  /*00a0*/  IMAD.MOV.U32 R2, RZ, RZ, R7 ;  /* 0x000000ffff027224 */ /* 0x000fe200078e0007 */
[----:B0-----:R-:W-:-:S06]  /*00b0*/  ULEA UR4, UR5, UR4, 0x18 ;  /* 0x0000000405047291 */ /* 0x001fcc000f8ec0ff */
[----:B------:R-:W-:-:S07]  /*00c0*/  LEA R0, R7, UR4, 0x2 ;  /* 0x0000000407007c11 */ /* 0x000fce000f8e10ff */
.L_x_2:
[C---:B------:R-:W-:Y:S01]  /*00d0*/  IMAD.IADD R2, R9.reuse, 0x1, R2 ;  /* 0x0000000109027824 */ /* 0x040fe200078e0202 */
[----:B------:R0:W-:Y:S04]  /*00e0*/  STS [R0], RZ ;  /* 0x000000ff00007388 */ /* 0x0001e80000000800 */
[----:B------:R-:W-:Y:S01]  /*00f0*/  ISETP.GE.U32.AND P0, PT, R2, 0xa, PT ;  /* 0x0000000a0200780c */ /* 0x000fe20003f06070 */
[----:B0-----:R-:W-:-:S12]  /*0100*/  IMAD R0, R9, 0x4, R0 ;  /* 0x0000000409007824 */ /* 0x001fd800078e0200 */
[----:B------:R-:W-:Y:S05]  /*0110*/  @!P0 BRA `(.L_x_2) ;  /* 0xfffffffc00ec8947 */ /* 0x000fea000383ffff */
.L_x_1:
[----:B------:R-:W-:Y:S05]  /*0120*/  BSYNC.RECONVERGENT B0 ;  /* 0x0000000000007941 */ /* 0x000fea0003800200 */
.L_x_0:
[----:B------:R-:W-:Y:S01]  /*0130*/  BAR.SYNC.DEFER_BLOCKING 0x0 ;  /* 0x0000000000007b1d */ /* 0x000fe20000010000 */
[----:B------:R-:W-:-:S05]  /*0140*/  ISETP.GT.AND P0, PT, R5, 0x20c49a, PT ;  /* 0x0020c49a0500780c */ /* 0x000fca0003f04270 */
[----:B------:R-:W0:Y:S08]  /*0150*/  LDCU.64 UR36, c[0x0][0x358] ;  /* 0x00006b00ff2477ac */ /* 0x000e300008000a00 */
[----:B------:R-:W-:Y:S05]  /*0160*/  @P0 BRA `(.L_x_3) ;  /* 0x0000000400800947 */ /* 0x000fea0003800000 */
[----:B------:R-:W1:Y:S02]  /*0170*/  LDC.64 R2, c[0x0][0x380] ;  /* 0x0000e000ff027b82 */ /* 0x000e640000000a00 */
[----:B-1----:R-:W-:-:S06]  /*0180*/  IMAD.WIDE R2, R5, 0x4, R2 ;  /* 0x0000000405027825 */ /* 0x002fcc00078e0202 */
[----:B0-----:R-:W2:Y:S02]  /*0190*/  LDG.E R2, desc[UR36][R2.64] ;  /* 0x0000002402027981 */ /* 0x001ea4000c1e1900 */
[----:B--2---:R-:W-:-:S13]  /*01a0*/  FSETP.GEU.AND P0, PT, R2, 10, PT ;  /* 0x412000000200780b */ /* 0x004fda0003f0e000 */
[----:B------:R-:W-:Y:S05]  /*01b0*/  @!P0 BRA `(.L_x_4) ;  /* 0x00000004005c8947 */ /* 0x000fea0003800000 */
[----:B------:R-:W-:-:S13]  /*01c0*/  FSETP.GEU.AND P0, PT, R2, 20, PT ;  /* 0x41a000000200780b */ /* 0x000fda0003f0e000 */
        /* <DEDUP_REMOVED lines=18> */
[----:B------:R-:W-:Y:S05]  /*02f0*/  @P0 BRA `(.L_x_14) ;  /* 0x0000000000140947 */ /* 0x000fea0003800000 */
[----:B------:R-:W0:Y:S01]  /*0300*/  S2UR UR5, SR_CgaCtaId ;  /* 0x00000000000579c3 */ /* 0x000e220000008800 */
[----:B------:R-:W-:Y:S02]  /*0310*/  UMOV UR4, 0x400 ;  /* 0x0000040000047882 */ /* 0x000fe40000000000 */
[----:B0-----:R-:W-:-:S09]  /*0320*/  ULEA UR4, UR5, UR4, 0x18 ;  /* 0x0000000405047291 */ /* 0x001fd2000f8ec0ff */
[----:B------:R-:W-:Y:S01]  /*0330*/  ATOMS.POPC.INC.32 RZ, [UR4+0x28] ;  /* 0x00002800ffff7f8c */ /* 0x000fe2000d800004 */
[----:B------:R-:W-:Y:S05]  /*0340*/  BRA `(.L_x_3) ;  /* 0x0000000400087947 */ /* 0x000fea0003800000 */
.L_x_14:
[----:B------:R-:W-:Y:S01]  /*0350*/  FSETP.GEU.AND P0, PT, R2, 120, PT ;  /* 0x42f000000200780b */ /* 0x000fe20003f0e000 */
[----:B------:R-:W-:Y:S01]  /*0360*/  BSSY.RECONVERGENT B0, `(.L_x_15) ;  /* 0x0000007000007945 */ /* 0x000fe20003800200 */
[----:B------:R-:W-:-:S11]  /*0370*/  MOV R0, 0x0 ;  /* 0x0000000000007802 */ /* 0x000fd60000000f00 */
[----:B------:R-:W-:Y:S05]  /*0380*/  @P0 BRA `(.L_x_16) ;  /* 0x0000000000100947 */ /* 0x000fea0003800000 */
[----:B------:R-:W0:Y:S01]  /*0390*/  S2UR UR5, SR_CgaCtaId ;  /* 0x00000000000579c3 */ /* 0x000e220000008800 */
[----:B------:R-:W-:Y:S02]  /*03a0*/  UMOV UR4, 0x400 ;  /* 0x0000040000047882 */ /* 0x000fe40000000000 */
[----:B0-----:R-:W-:-:S09]  /*03b0*/  ULEA UR4, UR5, UR4, 0x18 ;  /* 0x0000000405047291 */ /* 0x001fd2000f8ec0ff */
[----:B------:R-:W-:Y:S03]  /*03c0*/  ATOMS.POPC.INC.32 RZ, [UR4+0x2c] ;  /* 0x00002c00ffff7f8c */ /* 0x000fe6000d800004 */
.L_x_16:
[----:B------:R-:W-:Y:S05]  /*03d0*/  BSYNC.RECONVERGENT B0 ;  /* 0x0000000000007941 */ /* 0x000fea0003800200 */
.L_x_15:
[----:B------:R0:W1:Y:S01]  /*03e0*/  LDC.64 R2, c[0x4][R0] ;  /* 0x0100000000027b82 */ /* 0x0000620000000a00 */
[----:B------:R-:W2:Y:S01]  /*03f0*/  LDCU.64 UR4, c[0x4][0x8] ;  /* 0x01000100ff0477ac */ /* 0x000ea20008000a00 */
[----:B------:R-:W-:Y:S01]  /*0400*/  CS2R R6, SRZ ;  /* 0x0000000000067805 */ /* 0x000fe2000001ff00 */
[----:B--2---:R-:W-:Y:S02]  /*0410*/  IMAD.U32 R4, RZ, RZ, UR4 ;  /* 0x00000004ff047e24 */ /* 0x004fe4000f8e00ff */
[----:B0-----:R-:W-:-:S07]  /*0420*/  IMAD.U32 R5, RZ, RZ, UR5 ;  /* 0x00000005ff057e24 */ /* 0x001fce000f8e00ff */
[----:B------:R-:W-:-:S07]  /*0430*/  LEPC R20, `(.L_x_17) ;  /* 0x000000001014794e */ /* 0x000fce0000000000 */
[----:B-1----:R-:W-:Y:S05]  /*0440*/  CALL.ABS.NOINC R2 ;  /* 0x0000000002007343 */ /* 0x002fea0003c00000 */
.L_x_17:
[----:B------:R-:W-:Y:S05]  /*0450*/  EXIT ;  /* 0x000000000000794d */ /* 0x000fea0003800000 */
.L_x_13:
[----:B------:R-:W0:Y:S01]  /*0460*/  S2UR UR5, SR_CgaCtaId ;  /* 0x00000000000579c3 */ /* 0x000e220000008800 */
[----:B------:R-:W-:Y:S02]  /*0470*/  UMOV UR4, 0x400 ;  /* 0x0000040000047882 */ /* 0x000fe40000000000 */
[----:B0-----:R-:W-:-:S09]  /*0480*/  ULEA UR4, UR5, UR4, 0x18 ;  /* 0x0000000405047291 */ /* 0x001fd2000f8ec0ff */
[----:B------:R-:W-:Y:S01]  /*0490*/  ATOMS.POPC.INC.32 RZ, [UR4+0x24] ;  /* 0x00002400ffff7f8c */ /* 0x000fe2000d800004 */
[----:B------:R-:W-:Y:S05]  /*04a0*/  BRA `(.L_x_3) ;  /* 0x0000000000b07947 */ /* 0x000fea0003800000 */
.L_x_12:
[----:B------:R-:W0:Y:S01]  /*04b0*/  S2UR UR5, SR_CgaCtaId ;  /* 0x00000000000579c3 */ /* 0x000e220000008800 */
[----:B------:R-:W-:Y:S02]  /*04c0*/  UMOV UR4, 0x400 ;  /* 0x0000040000047882 */ /* 0x000fe40000000000 */
[----:B0-----:R-:W-:-:S09]  /*04d0*/  ULEA UR4, UR5, UR4, 0x18 ;  /* 0x0000000405047291 */ /* 0x001fd2000f8ec0ff */
[----:B------:R-:W-:Y:S01]  /*04e0*/  ATOMS.POPC.INC.32 RZ, [UR4+0x20] ;  /* 0x00002000ffff7f8c */ /* 0x000fe2000d800004 */
[----:B------:R-:W-:Y:S05]  /*04f0*/  BRA `(.L_x_3) ;  /* 0x00000000009c7947 */ /* 0x000fea0003800000 */
.L_x_11:
[----:B------:R-:W0:Y:S01]  /*0500*/  S2UR UR5, SR_CgaCtaId ;  /* 0x00000000000579c3 */ /* 0x000e220000008800 */
[----:B------:R-:W-:Y:S02]  /*0510*/  UMOV UR4, 0x400 ;  /* 0x0000040000047882 */ /* 0x000fe40000000000 */
[----:B0-----:R-:W-:-:S09]  /*0520*/  ULEA UR4, UR5, UR4, 0x18 ;  /* 0x0000000405047291 */ /* 0x001fd2000f8ec0ff */
[----:B------:R-:W-:Y:S01]  /*0530*/  ATOMS.POPC.INC.32 RZ, [UR4+0x1c] ;  /* 0x00001c00ffff7f8c */ /* 0x000fe2000d800004 */
[----:B------:R-:W-:Y:S05]  /*0540*/  BRA `(.L_x_3) ;  /* 0x0000000000887947 */ /* 0x000fea0003800000 */
.L_x_10:
[----:B------:R-:W0:Y:S01]  /*0550*/  S2UR UR5, SR_CgaCtaId ;  /* 0x00000000000579c3 */ /* 0x000e220000008800 */
[----:B------:R-:W-:Y:S02]  /*0560*/  UMOV UR4, 0x400 ;  /* 0x0000040000047882 */ /* 0x000fe40000000000 */
[----:B0-----:R-:W-:-:S09]  /*0570*/  ULEA UR4, UR5, UR4, 0x18 ;  /* 0x0000000405047291 */ /* 0x001fd2000f8ec0ff */
[----:B------:R-:W-:Y:S01]  /*0580*/  ATOMS.POPC.INC.32 RZ, [UR4+0x18] ;  /* 0x00001800ffff7f8c */ /* 0x000fe2000d800004 */
[----:B------:R-:W-:Y:S05]  /*0590*/  BRA `(.L_x_3) ;  /* 0x0000000000747947 */ /* 0x000fea0003800000 */
.L_x_9:
[----:B------:R-:W0:Y:S01]  /*05a0*/  S2UR UR5, SR_CgaCtaId ;  /* 0x00000000000579c3 */ /* 0x000e220000008800 */
[----:B------:R-:W-:Y:S02]  /*05b0*/  UMOV UR4, 0x400 ;  /* 0x0000040000047882 */ /* 0x000fe40000000000 */
[----:B0-----:R-:W-:-:S09]  /*05c0*/  ULEA UR4, UR5, UR4, 0x18 ;  /* 0x0000000405047291 */ /* 0x001fd2000f8ec0ff */
[----:B------:R-:W-:Y:S01]  /*05d0*/  ATOMS.POPC.INC.32 RZ, [UR4+0x14] ;  /* 0x00001400ffff7f8c */ /* 0x000fe2000d800004 */
[----:B------:R-:W-:Y:S05]  /*05e0*/  BRA `(.L_x_3) ;  /* 0x0000000000607947 */ /* 0x000fea0003800000 */
.L_x_8:
[----:B------:R-:W0:Y:S01]  /*05f0*/  S2UR UR5, SR_CgaCtaId ;  /* 0x00000000000579c3 */ /* 0x000e220000008800 */
[----:B------:R-:W-:Y:S02]  /*0600*/  UMOV UR4, 0x400 ;  /* 0x0000040000047882 */ /* 0x000fe40000000000 */
[----:B0-----:R-:W-:-:S09]  /*0610*/  ULEA UR4, UR5, UR4, 0x18 ;  /* 0x0000000405047291 */ /* 0x001fd2000f8ec0ff */
[----:B------:R-:W-:Y:S01]  /*0620*/  ATOMS.POPC.INC.32 RZ, [UR4+0x10] ;  /* 0x00001000ffff7f8c */ /* 0x000fe2000d800004 */
[----:B------:R-:W-:Y:S05]  /*0630*/  BRA `(.L_x_3) ;  /* 0x00000000004c7947 */ /* 0x000fea0003800000 */
.L_x_7:
[----:B------:R-:W0:Y:S01]  /*0640*/  S2UR UR5, SR_CgaCtaId ;  /* 0x00000000000579c3 */ /* 0x000e220000008800 */
[----:B------:R-:W-:Y:S02]  /*0650*/  UMOV UR4, 0x400 ;  /* 0x0000040000047882 */ /* 0x000fe40000000000 */
[----:B0-----:R-:W-:-:S09]  /*0660*/  ULEA UR4, UR5, UR4, 0x18 ;  /* 0x0000000405047291 */ /* 0x001fd2000f8ec0ff */
[----:B------:R-:W-:Y:S01]  /*0670*/  ATOMS.POPC.INC.32 RZ, [UR4+0xc] ;  /* 0x00000c00ffff7f8c */ /* 0x000fe2000d800004 */
[----:B------:R-:W-:Y:S05]  /*0680*/  BRA `(.L_x_3) ;  /* 0x0000000000387947 */ /* 0x000fea0003800000 */
.L_x_6:
[----:B------:R-:W0:Y:S01]  /*0690*/  S2UR UR5, SR_CgaCtaId ;  /* 0x00000000000579c3 */ /* 0x000e220000008800 */
[----:B------:R-:W-:Y:S02]  /*06a0*/  UMOV UR4, 0x400 ;  /* 0x0000040000047882 */ /* 0x000fe40000000000 */
[----:B0-----:R-:W-:-:S09]  /*06b0*/  ULEA UR4, UR5, UR4, 0x18 ;  /* 0x0000000405047291 */ /* 0x001fd2000f8ec0ff */
[----:B------:R-:W-:Y:S01]  /*06c0*/  ATOMS.POPC.INC.32 RZ, [UR4+0x8] ;  /* 0x00000800ffff7f8c */ /* 0x000fe2000d800004 */
[----:B------:R-:W-:Y:S05]  /*06d0*/  BRA `(.L_x_3) ;  /* 0x0000000000247947 */ /* 0x000fea0003800000 */
.L_x_5:
[----:B------:R-:W0:Y:S01]  /*06e0*/  S2UR UR5, SR_CgaCtaId ;  /* 0x00000000000579c3 */ /* 0x000e220000008800 */
[----:B------:R-:W-:Y:S02]  /*06f0*/  UMOV UR4, 0x400 ;  /* 0x0000040000047882 */ /* 0x000fe40000000000 */
[----:B0-----:R-:W-:-:S09]  /*0700*/  ULEA UR4, UR5, UR4, 0x18 ;  /* 0x0000000405047291 */ /* 0x001fd2000f8ec0ff */
[----:B------:R-:W-:Y:S01]  /*0710*/  ATOMS.POPC.INC.32 RZ, [UR4+0x4] ;  /* 0x00000400ffff7f8c */ /* 0x000fe2000d800004 */
[----:B------:R-:W-:Y:S05]  /*0720*/  BRA `(.L_x_3) ;  /* 0x0000000000107947 */ /* 0x000fea0003800000 */
.L_x_4:
[----:B------:R-:W0:Y:S01]  /*0730*/  S2UR UR5, SR_CgaCtaId ;  /* 0x00000000000579c3 */ /* 0x000e220000008800 */
[----:B------:R-:W-:Y:S02]  /*0740*/  UMOV UR4, 0x400 ;  /* 0x0000040000047882 */ /* 0x000fe40000000000 */
[----:B0-----:R-:W-:-:S09]  /*0750*/  ULEA UR4, UR5, UR4, 0x18 ;  /* 0x0000000405047291 */ /* 0x001fd2000f8ec0ff */
[----:B------:R-:W-:Y:S03]  /*0760*/  ATOMS.POPC.INC.32 RZ, [UR4] ;  /* 0x00000000ffff7f8c */ /* 0x000fe6000d800004 */
.L_x_3:
[----:B------:R-:W-:Y:S05]  /*0770*/  WARPSYNC.ALL ;  /* 0x0000000000007948 */ /* 0x000fea0003800000 */
[----:B------:R-:W-:Y:S01]  /*0780*/  BAR.SYNC.DEFER_BLOCKING 0x0 ;  /* 0x0000000000007b1d */ /* 0x000fe20000010000 */
[----:B------:R-:W-:-:S13]  /*0790*/  ISETP.GT.U32.AND P0, PT, R7, 0x9, PT ;  /* 0x000000090700780c */ /* 0x000fda0003f04070 */
[----:B0-----:R-:W-:Y:S05]  /*07a0*/  @P0 EXIT ;  /* 0x000000000000094d */ /* 0x001fea0003800000 */
[----:B------:R-:W0:Y:S01]  /*07b0*/  S2UR UR5, SR_CgaCtaId ;  /* 0x00000000000579c3 */ /* 0x000e220000008800 */
[----:B------:R-:W-:-:S07]  /*07c0*/  UMOV UR4, 0x400 ;  /* 0x0000040000047882 */ /* 0x000fce0000000000 */
[----:B------:R-:W1:Y:S01]  /*07d0*/  LDC.64 R2, c[0x0][0x388] ;  /* 0x0000e200ff027b82 */ /* 0x000e620000000a00 */
[----:B0-----:R-:W-:-:S06]  /*07e0*/  ULEA UR4, UR5, UR4, 0x18 ;  /* 0x0000000405047291 */ /* 0x001fcc000f8ec0ff */
[C---:B------:R-:W-:Y:S01]  /*07f0*/  LEA R0, R7.reuse, UR4, 0x2 ;  /* 0x0000000407007c11 */ /* 0x040fe2000f8e10ff */
[----:B-1----:R-:W-:-:S07]  /*0800*/  IMAD.WIDE.U32 R2, R7, 0x4, R2 ;  /* 0x0000000407027825 */ /* 0x002fce00078e0002 */
.L_x_18:
[----:B------:R0:W1:Y:S01]  /*0810*/  LDS R5, [R0] ;  /* 0x0000000000057984 */ /* 0x0000620000000800 */
[----:B------:R-:W-:-:S05]  /*0820*/  IMAD.IADD R7, R9, 0x1, R7 ;  /* 0x0000000109077824 */ /* 0x000fca00078e0207 */
[----:B------:R-:W-:Y:S01]  /*0830*/  ISETP.GE.U32.AND P0, PT, R7, 0xa, PT ;  /* 0x0000000a0700780c */ /* 0x000fe20003f06070 */
[C---:B0-----:R-:W-:Y:S01]  /*0840*/  IMAD R0, R9.reuse, 0x4, R0 ;  /* 0x0000000409007824 */ /* 0x041fe200078e0200 */
[----:B-1----:R0:W-:Y:S02]  /*0850*/  REDG.E.ADD.STRONG.GPU desc[UR36][R2.64], R5 ;  /* 0x000000050200798e */ /* 0x0021e4000c12e124 */
[----:B0-----:R-:W-:-:S09]  /*0860*/  IMAD.WIDE.U32 R2, R9, 0x4, R2 ;  /* 0x0000000409027825 */ /* 0x001fd200078e0002 */
[----:B------:R-:W-:Y:S05]  /*0870*/  @!P0 BRA `(.L_x_18) ;  /* 0xfffffffc00e48947 */ /* 0x000fea000383ffff */
[----:B------:R-:W-:Y:S05]  /*0880*/  EXIT ;  /* 0x000000000000794d */ /* 0x000fea0003800000 */
.L_x_19:
[----:B------:R-:W-:-:S00]  /*0890*/  BRA `(.L_x_19) ;  /* 0xfffffffc00fc7947 */ /* 0x000fc0000383ffff */
[----:B------:R-:W-:-:S00]  /*08a0*/  NOP ;  /* 0x0000000000007918 */ /* 0x000fc00000000000 */
        /* <DEDUP_REMOVED lines=13> */
.L_x_20:


//--------------------- .nv.global.init           --------------------------
	.section	.nv.global.init,"aw",@progbits
.nv.global.init:
	.type		$str,@object
	.size		$str,(.L_0 - $str)
$str:
        /*0000*/ 	.byte	0x0a, 0x20, 0x6b, 0x20, 0x69, 0x73, 0x20, 0x74, 0x6f, 0x6f, 0x20, 0x62, 0x69, 0x67, 0x0a, 0x00
.L_0:


//--------------------- .nv.shared._Z16fillHistogramGPUPfPi --------------------------
	.section	.nv.shared._Z16fillHistogramGPUPfPi,"aw",@nobits
	.sectionflags	@""
	.align	4
.nv.shared._Z16fillHistogramGPUPfPi:
	.zero		1064


//--------------------- .nv.shared.reserved.0     --------------------------
	.section	.nv.shared.reserved.0,"aw",@nobits
	.weak		__nv_reservedSMEM_offset_0_alias
	.size		__nv_reservedSMEM_offset_0_alias, 0, 64
	.other		__nv_reservedSMEM_offset_0_alias,@"STO_CUDA_RESERVED_SHARED STV_DEFAULT"
__nv_reservedSMEM_offset_0_alias:
	.zero		0
	.zero		64


//--------------------- .nv.constant0._Z16fillHistogramGPUPfPi --------------------------
	.section	.nv.constant0._Z16fillHistogramGPUPfPi,"a",@progbits
	.sectionflags	@""
	.align	4
.nv.constant0._Z16fillHistogramGPUPfPi:
	.zero		912


//--------------------- SYMBOLS --------------------------

	.type		.nv.reservedSmem.offset0,@object
	.size		.nv.reservedSmem.offset0,0x4
	.type		.nv.reservedSmem.cap,@object
	.size		.nv.reservedSmem.cap,0x4
	.type		vprintf,@function
